//
// Generated by NVIDIA NVVM Compiler
//
// Compiler Build ID: CL-36424714
// Cuda compilation tools, release 13.0, V13.0.88
// Based on NVVM 20.0.0
//

.version 9.0
.target sm_100
.address_size 64

	// .globl	_Z16histogram_kerneliPiPKii

.visible .entry _Z16histogram_kerneliPiPKii(
	.param .u32 _Z16histogram_kerneliPiPKii_param_0,
	.param .u64 .ptr .align 1 _Z16histogram_kerneliPiPKii_param_1,
	.param .u64 .ptr .align 1 _Z16histogram_kerneliPiPKii_param_2,
	.param .u32 _Z16histogram_kerneliPiPKii_param_3
)
{
	.reg .pred 	%p<4>;
	.reg .b32 	%r<12>;
	.reg .b64 	%rd<7>;

	ld.param.u32 	%r2, [_Z16histogram_kerneliPiPKii_param_0];
	ld.param.u64 	%rd3, [_Z16histogram_kerneliPiPKii_param_1];
	ld.param.u64 	%rd2, [_Z16histogram_kerneliPiPKii_param_2];
	ld.param.u32 	%r3, [_Z16histogram_kerneliPiPKii_param_3];
	cvta.to.global.u64 	%rd1, %rd3;
	mov.u32 	%r4, %tid.x;
	mov.u32 	%r5, %ntid.x;
	mov.u32 	%r6, %ctaid.x;
	mad.lo.s32 	%r1, %r5, %r6, %r4;
	setp.ge.s32 	%p1, %r1, %r3;
	@%p1 bra 	$L__BB0_4;
	cvta.to.global.u64 	%rd4, %rd2;
	mul.wide.s32 	%rd5, %r1, 4;
	add.s64 	%rd6, %rd4, %rd5;
	ld.global.u32 	%r7, [%rd6];
	shr.u32 	%r8, %r7, %r2;
	and.b32  	%r9, %r8, 1;
	setp.eq.b32 	%p2, %r9, 1;
	not.pred 	%p3, %p2;
	@%p3 bra 	$L__BB0_3;
	atom.global.add.u32 	%r10, [%rd1+4], 1;
	bra.uni 	$L__BB0_4;
$L__BB0_3:
	atom.global.add.u32 	%r11, [%rd1], 1;
$L__BB0_4:
	ret;

}
	// .globl	_Z21exclusive_scan_kerneliPKiPii
.visible .entry _Z21exclusive_scan_kerneliPKiPii(
	.param .u32 _Z21exclusive_scan_kerneliPKiPii_param_0,
	.param .u64 .ptr .align 1 _Z21exclusive_scan_kerneliPKiPii_param_1,
	.param .u64 .ptr .align 1 _Z21exclusive_scan_kerneliPKiPii_param_2,
	.param .u32 _Z21exclusive_scan_kerneliPKiPii_param_3
)
{
	.reg .pred 	%p<7>;
	.reg .b32 	%r<26>;
	.reg .b64 	%rd<11>;

	ld.param.u32 	%r9, [_Z21exclusive_scan_kerneliPKiPii_param_0];
	ld.param.u64 	%rd3, [_Z21exclusive_scan_kerneliPKiPii_param_1];
	ld.param.u64 	%rd4, [_Z21exclusive_scan_kerneliPKiPii_param_2];
	ld.param.u32 	%r10, [_Z21exclusive_scan_kerneliPKiPii_param_3];
	cvta.to.global.u64 	%rd1, %rd4;
	mov.u32 	%r11, %tid.x;
	mov.u32 	%r12, %ntid.x;
	mov.u32 	%r13, %ctaid.x;
	mad.lo.s32 	%r1, %r12, %r13, %r11;
	setp.ge.s32 	%p1, %r1, %r10;
	@%p1 bra 	$L__BB1_10;
	setp.lt.s32 	%p2, %r1, 1;
	mov.b32 	%r25, 0;
	@%p2 bra 	$L__BB1_3;
	add.s32 	%r15, %r1, -1;
	cvta.to.global.u64 	%rd5, %rd3;
	mul.wide.u32 	%rd6, %r15, 4;
	add.s64 	%rd7, %rd5, %rd6;
	ld.global.u32 	%r16, [%rd7];
	shr.u32 	%r17, %r16, %r9;
	and.b32  	%r25, %r17, 1;
$L__BB1_3:
	mul.wide.s32 	%rd8, %r1, 4;
	add.s64 	%rd2, %rd1, %rd8;
	st.global.u32 	[%rd2], %r25;
	bar.sync 	0;
	setp.lt.s32 	%p3, %r10, 1;
	@%p3 bra 	$L__BB1_10;
	mov.b32 	%r23, 1;
$L__BB1_5:
	setp.lt.s32 	%p4, %r1, %r23;
	@%p4 bra 	$L__BB1_7;
	sub.s32 	%r19, %r1, %r23;
	mul.wide.s32 	%rd9, %r19, 4;
	add.s64 	%rd10, %rd1, %rd9;
	ld.global.u32 	%r25, [%rd10];
$L__BB1_7:
	setp.lt.s32 	%p5, %r1, %r23;
	bar.sync 	0;
	@%p5 bra 	$L__BB1_9;
	ld.global.u32 	%r20, [%rd2];
	add.s32 	%r21, %r20, %r25;
	st.global.u32 	[%rd2], %r21;
$L__BB1_9:
	bar.sync 	0;
	shl.b32 	%r23, %r23, 1;
	setp.le.s32 	%p6, %r23, %r10;
	@%p6 bra 	$L__BB1_5;
$L__BB1_10:
	ret;

}
	// .globl	_Z11move_kerneliPKiPiS1_ii
.visible .entry _Z11move_kerneliPKiPiS1_ii(
	.param .u32 _Z11move_kerneliPKiPiS1_ii_param_0,
	.param .u64 .ptr .align 1 _Z11move_kerneliPKiPiS1_ii_param_1,
	.param .u64 .ptr .align 1 _Z11move_kerneliPKiPiS1_ii_param_2,
	.param .u64 .ptr .align 1 _Z11move_kerneliPKiPiS1_ii_param_3,
	.param .u32 _Z11move_kerneliPKiPiS1_ii_param_4,
	.param .u32 _Z11move_kerneliPKiPiS1_ii_param_5
)
{
	.reg .pred 	%p<4>;
	.reg .b32 	%r<20>;
	.reg .b64 	%rd<15>;

	ld.param.u32 	%r7, [_Z11move_kerneliPKiPiS1_ii_param_0];
	ld.param.u64 	%rd2, [_Z11move_kerneliPKiPiS1_ii_param_1];
	ld.param.u64 	%rd3, [_Z11move_kerneliPKiPiS1_ii_param_2];
	ld.param.u64 	%rd4, [_Z11move_kerneliPKiPiS1_ii_param_3];
	ld.param.u32 	%r19, [_Z11move_kerneliPKiPiS1_ii_param_4];
	ld.param.u32 	%r9, [_Z11move_kerneliPKiPiS1_ii_param_5];
	cvta.to.global.u64 	%rd1, %rd4;
	mov.u32 	%r10, %tid.x;
	mov.u32 	%r11, %ntid.x;
	mov.u32 	%r12, %ctaid.x;
	mad.lo.s32 	%r1, %r11, %r12, %r10;
	setp.ge.s32 	%p1, %r1, %r9;
	@%p1 bra 	$L__BB2_5;
	cvta.to.global.u64 	%rd5, %rd2;
	mul.wide.s32 	%rd6, %r1, 4;
	add.s64 	%rd7, %rd5, %rd6;
	ld.global.u32 	%r2, [%rd7];
	shr.u32 	%r13, %r2, %r7;
	and.b32  	%r14, %r13, 1;
	setp.eq.b32 	%p2, %r14, 1;
	not.pred 	%p3, %p2;
	@%p3 bra 	$L__BB2_3;
	add.s64 	%rd9, %rd1, %rd6;
	ld.global.u32 	%r18, [%rd9];
	bra.uni 	$L__BB2_4;
$L__BB2_3:
	add.s64 	%rd11, %rd1, %rd6;
	ld.global.u32 	%r16, [%rd11];
	sub.s32 	%r18, %r1, %r16;
	mov.b32 	%r19, 0;
$L__BB2_4:
	add.s32 	%r17, %r19, %r18;
	cvta.to.global.u64 	%rd12, %rd3;
	mul.wide.s32 	%rd13, %r17, 4;
	add.s64 	%rd14, %rd12, %rd13;
	st.global.u32 	[%rd14], %r2;
$L__BB2_5:
	ret;

}


// ===== COMPILED SASS (sm_100) =====

	.target	sm_100

	.elftype	@"ET_EXEC"


//--------------------- .note.nv.tkinfo           --------------------------
	.section	.note.nv.tkinfo,"",@"SHT_NOTE"
	.sectionflags	@"SHF_NOTE_NV_TKINFO"
	.tkinfo
        /*0018*/ 	.word	0x00000002
        /*0030*/ 	.string	""
        /*0030*/ 	.string	"ptxas"
        /*0030*/ 	.string	"Cuda compilation tools, release 13.0, V13.0.88"
        /*0030*/ 	.string	"Build cuda_13.0.r13.0/compiler.36424714_0"
        /*0030*/ 	.string	"-arch sm_100 -m 64 "



//--------------------- .note.nv.cuinfo           --------------------------
	.section	.note.nv.cuinfo,"",@"SHT_NOTE"
	.sectionflags	@"SHF_NOTE_NV_CUINFO"
        /*0018*/ 	.short	0x0002
        /*001a*/ 	.short	0x0064
        /*001c*/ 	.short	0x0082
	.zero		2


//--------------------- .nv.info                  --------------------------
	.section	.nv.info,"",@"SHT_CUDA_INFO"
	.align	4


	//----- nvinfo : EIATTR_REGCOUNT
	.align		4
        /*0000*/ 	.byte	0x04, 0x2f
        /*0002*/ 	.short	(.L_1 - .L_0)
	.align		4
.L_0:
        /*0004*/ 	.word	index@(_Z16histogram_kerneliPiPKii)
        /*0008*/ 	.word	0x00000008


	//----- nvinfo : EIATTR_FRAME_SIZE
	.align		4
.L_1:
        /*000c*/ 	.byte	0x04, 0x11
        /*000e*/ 	.short	(.L_3 - .L_2)
	.align		4
.L_2:
        /*0010*/ 	.word	index@(_Z16histogram_kerneliPiPKii)
        /*0014*/ 	.word	0x00000000


	//----- nvinfo : EIATTR_REGCOUNT
	.align		4
.L_3:
        /*0018*/ 	.byte	0x04, 0x2f
        /*001a*/ 	.short	(.L_5 - .L_4)
	.align		4
.L_4:
        /*001c*/ 	.word	index@(_Z21exclusive_scan_kerneliPKiPii)
        /*0020*/ 	.word	0x0000000e


	//----- nvinfo : EIATTR_FRAME_SIZE
	.align		4
.L_5:
        /*0024*/ 	.byte	0x04, 0x11
        /*0026*/ 	.short	(.L_7 - .L_6)
	.align		4
.L_6:
        /*0028*/ 	.word	index@(_Z21exclusive_scan_kerneliPKiPii)
        /*002c*/ 	.word	0x00000000


	//----- nvinfo : EIATTR_REGCOUNT
	.align		4
.L_7:
        /*0030*/ 	.byte	0x04, 0x2f
        /*0032*/ 	.short	(.L_9 - .L_8)
	.align		4
.L_8:
        /*0034*/ 	.word	index@(_Z11move_kerneliPKiPiS1_ii)
        /*0038*/ 	.word	0x0000000e


	//----- nvinfo : EIATTR_FRAME_SIZE
	.align		4
.L_9:
        /*003c*/ 	.byte	0x04, 0x11
        /*003e*/ 	.short	(.L_11 - .L_10)
	.align		4
.L_10:
        /*0040*/ 	.word	index@(_Z11move_kerneliPKiPiS1_ii)
        /*0044*/ 	.word	0x00000000


	//----- nvinfo : EIATTR_MIN_STACK_SIZE
	.align		4
.L_11:
        /*0048*/ 	.byte	0x04, 0x12
        /*004a*/ 	.short	(.L_13 - .L_12)
	.align		4
.L_12:
        /*004c*/ 	.word	index@(_Z11move_kerneliPKiPiS1_ii)
        /*0050*/ 	.word	0x00000000


	//----- nvinfo : EIATTR_MIN_STACK_SIZE
	.align		4
.L_13:
        /*0054*/ 	.byte	0x04, 0x12
        /*0056*/ 	.short	(.L_15 - .L_14)
	.align		4
.L_14:
        /*0058*/ 	.word	index@(_Z21exclusive_scan_kerneliPKiPii)
        /*005c*/ 	.word	0x00000000


	//----- nvinfo : EIATTR_MIN_STACK_SIZE
	.align		4
.L_15:
        /*0060*/ 	.byte	0x04, 0x12
        /*0062*/ 	.short	(.L_17 - .L_16)
	.align		4
.L_16:
        /*0064*/ 	.word	index@(_Z16histogram_kerneliPiPKii)
        /*0068*/ 	.word	0x00000000
.L_17:


//--------------------- .nv.compat                --------------------------
	.section	.nv.compat,"",@"SHT_CUDA_COMPAT_INFO"
	.align	4
        /*0000*/ 	.byte	0x02, 0x09, 0x00, 0x00, 0x02, 0x02, 0x01, 0x00, 0x02, 0x05, 0x05, 0x00, 0x03, 0x07, 0x01, 0x01
        /*0010*/ 	.byte	0x02, 0x03, 0x00, 0x00, 0x02, 0x06, 0x01, 0x00, 0x04, 0x0b, 0x08, 0x00, 0x09, 0x00, 0x00, 0x00
        /*0020*/ 	.byte	0x00, 0x00, 0x00, 0x00


//--------------------- .nv.info._Z11move_kerneliPKiPiS1_ii --------------------------
	.section	.nv.info._Z11move_kerneliPKiPiS1_ii,"",@"SHT_CUDA_INFO"
	.sectionflags	@""
	.align	4


	//----- nvinfo : EIATTR_CUDA_API_VERSION
	.align		4
        /*0000*/ 	.byte	0x04, 0x37
        /*0002*/ 	.short	(.L_19 - .L_18)
.L_18:
        /*0004*/ 	.word	0x00000082


	//----- nvinfo : EIATTR_KPARAM_INFO
	.align		4
.L_19:
        /*0008*/ 	.byte	0x04, 0x17
        /*000a*/ 	.short	(.L_21 - .L_20)
.L_20:
        /*000c*/ 	.word	0x00000000
        /*0010*/ 	.short	0x0005
        /*0012*/ 	.short	0x0024
        /*0014*/ 	.byte	0x00, 0xf0, 0x11, 0x00


	//----- nvinfo : EIATTR_KPARAM_INFO
	.align		4
.L_21:
        /*0018*/ 	.byte	0x04, 0x17
        /*001a*/ 	.short	(.L_23 - .L_22)
.L_22:
        /*001c*/ 	.word	0x00000000
        /*0020*/ 	.short	0x0004
        /*0022*/ 	.short	0x0020
        /*0024*/ 	.byte	0x00, 0xf0, 0x11, 0x00


	//----- nvinfo : EIATTR_KPARAM_INFO
	.align		4
.L_23:
        /*0028*/ 	.byte	0x04, 0x17
        /*002a*/ 	.short	(.L_25 - .L_24)
.L_24:
        /*002c*/ 	.word	0x00000000
        /*0030*/ 	.short	0x0003
        /*0032*/ 	.short	0x0018
        /*0034*/ 	.byte	0x00, 0xf5, 0x21, 0x00


	//----- nvinfo : EIATTR_KPARAM_INFO
	.align		4
.L_25:
        /*0038*/ 	.byte	0x04, 0x17
        /*003a*/ 	.short	(.L_27 - .L_26)
.L_26:
        /*003c*/ 	.word	0x00000000
        /*0040*/ 	.short	0x0002
        /*0042*/ 	.short	0x0010
        /*0044*/ 	.byte	0x00, 0xf5, 0x21, 0x00


	//----- nvinfo : EIATTR_KPARAM_INFO
	.align		4
.L_27:
        /*0048*/ 	.byte	0x04, 0x17
        /*004a*/ 	.short	(.L_29 - .L_28)
.L_28:
        /*004c*/ 	.word	0x00000000
        /*0050*/ 	.short	0x0001
        /*0052*/ 	.short	0x0008
        /*0054*/ 	.byte	0x00, 0xf5, 0x21, 0x00


	//----- nvinfo : EIATTR_KPARAM_INFO
	.align		4
.L_29:
        /*0058*/ 	.byte	0x04, 0x17
        /*005a*/ 	.short	(.L_31 - .L_30)
.L_30:
        /*005c*/ 	.word	0x00000000
        /*0060*/ 	.short	0x0000
        /*0062*/ 	.short	0x0000
        /*0064*/ 	.byte	0x00, 0xf0, 0x11, 0x00


	//----- nvinfo : EIATTR_SPARSE_MMA_MASK
	.align		4
.L_31:
        /*0068*/ 	.byte	0x03, 0x50
        /*006a*/ 	.short	0x0000


	//----- nvinfo : EIATTR_MAXREG_COUNT
	.align		4
        /*006c*/ 	.byte	0x03, 0x1b
        /*006e*/ 	.short	0x00ff


	//----- nvinfo : EIATTR_MERCURY_ISA_VERSION
	.align		4
        /*0070*/ 	.byte	0x03, 0x5f
        /*0072*/ 	.short	0x0101


	//----- nvinfo : EIATTR_VRC_CTA_INIT_COUNT
	.align		4
        /*0074*/ 	.byte	0x02, 0x4a
	.zero		1
	.zero		1


	//----- nvinfo : EIATTR_EXIT_INSTR_OFFSETS
	.align		4
        /*0078*/ 	.byte	0x04, 0x1c
        /*007a*/ 	.short	(.L_33 - .L_32)


	//   ....[0]....
.L_32:
        /*007c*/ 	.word	0x00000070


	//   ....[1]....
        /*0080*/ 	.word	0x000001b0


	//----- nvinfo : EIATTR_CBANK_PARAM_SIZE
	.align		4
.L_33:
        /*0084*/ 	.byte	0x03, 0x19
        /*0086*/ 	.short	0x0028


	//----- nvinfo : EIATTR_PARAM_CBANK
	.align		4
        /*0088*/ 	.byte	0x04, 0x0a
        /*008a*/ 	.short	(.L_35 - .L_34)
	.align		4
.L_34:
        /*008c*/ 	.word	index@(.nv.constant0._Z11move_kerneliPKiPiS1_ii)
        /*0090*/ 	.short	0x0380
        /*0092*/ 	.short	0x0028


	//----- nvinfo : EIATTR_SW_WAR
	.align		4
.L_35:
        /*0094*/ 	.byte	0x04, 0x36
        /*0096*/ 	.short	(.L_37 - .L_36)
.L_36:
        /*0098*/ 	.word	0x00000008
.L_37:


//--------------------- .nv.info._Z21exclusive_scan_kerneliPKiPii --------------------------
	.section	.nv.info._Z21exclusive_scan_kerneliPKiPii,"",@"SHT_CUDA_INFO"
	.sectionflags	@""
	.align	4


	//----- nvinfo : EIATTR_CUDA_API_VERSION
	.align		4
        /*0000*/ 	.byte	0x04, 0x37
        /*0002*/ 	.short	(.L_39 - .L_38)
.L_38:
        /*0004*/ 	.word	0x00000082


	//----- nvinfo : EIATTR_KPARAM_INFO
	.align		4
.L_39:
        /*0008*/ 	.byte	0x04, 0x17
        /*000a*/ 	.short	(.L_41 - .L_40)
.L_40:
        /*000c*/ 	.word	0x00000000
        /*0010*/ 	.short	0x0003
        /*0012*/ 	.short	0x0018
        /*0014*/ 	.byte	0x00, 0xf0, 0x11, 0x00


	//----- nvinfo : EIATTR_KPARAM_INFO
	.align		4
.L_41:
        /*0018*/ 	.byte	0x04, 0x17
        /*001a*/ 	.short	(.L_43 - .L_42)
.L_42:
        /*001c*/ 	.word	0x00000000
        /*0020*/ 	.short	0x0002
        /*0022*/ 	.short	0x0010
        /*0024*/ 	.byte	0x00, 0xf5, 0x21, 0x00


	//----- nvinfo : EIATTR_KPARAM_INFO
	.align		4
.L_43:
        /*0028*/ 	.byte	0x04, 0x17
        /*002a*/ 	.short	(.L_45 - .L_44)
.L_44:
        /*002c*/ 	.word	0x00000000
        /*0030*/ 	.short	0x0001
        /*0032*/ 	.short	0x0008
        /*0034*/ 	.byte	0x00, 0xf5, 0x21, 0x00


	//----- nvinfo : EIATTR_KPARAM_INFO
	.align		4
.L_45:
        /*0038*/ 	.byte	0x04, 0x17
        /*003a*/ 	.short	(.L_47 - .L_46)
.L_46:
        /*003c*/ 	.word	0x00000000
        /*0040*/ 	.short	0x0000
        /*0042*/ 	.short	0x0000
        /*0044*/ 	.byte	0x00, 0xf0, 0x11, 0x00


	//----- nvinfo : EIATTR_SPARSE_MMA_MASK
	.align		4
.L_47:
        /*0048*/ 	.byte	0x03, 0x50
        /*004a*/ 	.short	0x0000


	//----- nvinfo : EIATTR_MAXREG_COUNT
	.align		4
        /*004c*/ 	.byte	0x03, 0x1b
        /*004e*/ 	.short	0x00ff


	//----- nvinfo : EIATTR_NUM_BARRIERS
	.align		4
        /*0050*/ 	.byte	0x02, 0x4c
        /*0052*/ 	.byte	0x01
	.zero		1


	//----- nvinfo : EIATTR_MERCURY_ISA_VERSION
	.align		4
        /*0054*/ 	.byte	0x03, 0x5f
        /*0056*/ 	.short	0x0101


	//----- nvinfo : EIATTR_VRC_CTA_INIT_COUNT
	.align		4
        /*0058*/ 	.byte	0x02, 0x4a
	.zero		1
	.zero		1


	//----- nvinfo : EIATTR_EXIT_INSTR_OFFSETS
	.align		4
        /*005c*/ 	.byte	0x04, 0x1c
        /*005e*/ 	.short	(.L_49 - .L_48)


	//   ....[0]....
.L_48:
        /*0060*/ 	.word	0x00000070


	//   ....[1]....
        /*0064*/ 	.word	0x00000170


	//   ....[2]....
        /*0068*/ 	.word	0x00000270


	//----- nvinfo : EIATTR_CBANK_PARAM_SIZE
	.align		4
.L_49:
        /*006c*/ 	.byte	0x03, 0x19
        /*006e*/ 	.short	0x001c


	//----- nvinfo : EIATTR_PARAM_CBANK
	.align		4
        /*0070*/ 	.byte	0x04, 0x0a
        /*0072*/ 	.short	(.L_51 - .L_50)
	.align		4
.L_50:
        /*0074*/ 	.word	index@(.nv.constant0._Z21exclusive_scan_kerneliPKiPii)
        /*0078*/ 	.short	0x0380
        /*007a*/ 	.short	0x001c


	//----- nvinfo : EIATTR_SW_WAR
	.align		4
.L_51:
        /*007c*/ 	.byte	0x04, 0x36
        /*007e*/ 	.short	(.L_53 - .L_52)
.L_52:
        /*0080*/ 	.word	0x00000008
.L_53:


//--------------------- .nv.info._Z16histogram_kerneliPiPKii --------------------------
	.section	.nv.info._Z16histogram_kerneliPiPKii,"",@"SHT_CUDA_INFO"
	.sectionflags	@""
	.align	4


	//----- nvinfo : EIATTR_CUDA_API_VERSION
	.align		4
        /*0000*/ 	.byte	0x04, 0x37
        /*0002*/ 	.short	(.L_55 - .L_54)
.L_54:
        /*0004*/ 	.word	0x00000082


	//----- nvinfo : EIATTR_KPARAM_INFO
	.align		4
.L_55:
        /*0008*/ 	.byte	0x04, 0x17
        /*000a*/ 	.short	(.L_57 - .L_56)
.L_56:
        /*000c*/ 	.word	0x00000000
        /*0010*/ 	.short	0x0003
        /*0012*/ 	.short	0x0018
        /*0014*/ 	.byte	0x00, 0xf0, 0x11, 0x00


	//----- nvinfo : EIATTR_KPARAM_INFO
	.align		4
.L_57:
        /*0018*/ 	.byte	0x04, 0x17
        /*001a*/ 	.short	(.L_59 - .L_58)
.L_58:
        /*001c*/ 	.word	0x00000000
        /*0020*/ 	.short	0x0002
        /*0022*/ 	.short	0x0010
        /*0024*/ 	.byte	0x00, 0xf5, 0x21, 0x00


	//----- nvinfo : EIATTR_KPARAM_INFO
	.align		4
.L_59:
        /*0028*/ 	.byte	0x04, 0x17
        /*002a*/ 	.short	(.L_61 - .L_60)
.L_60:
        /*002c*/ 	.word	0x00000000
        /*0030*/ 	.short	0x0001
        /*0032*/ 	.short	0x0008
        /*0034*/ 	.byte	0x00, 0xf5, 0x21, 0x00


	//----- nvinfo : EIATTR_KPARAM_INFO
	.align		4
.L_61:
        /*0038*/ 	.byte	0x04, 0x17
        /*003a*/ 	.short	(.L_63 - .L_62)
.L_62:
        /*003c*/ 	.word	0x00000000
        /*0040*/ 	.short	0x0000
        /*0042*/ 	.short	0x0000
        /*0044*/ 	.byte	0x00, 0xf0, 0x11, 0x00


	//----- nvinfo : EIATTR_SPARSE_MMA_MASK
	.align		4
.L_63:
        /*0048*/ 	.byte	0x03, 0x50
        /*004a*/ 	.short	0x0000


	//----- nvinfo : EIATTR_MAXREG_COUNT
	.align		4
        /*004c*/ 	.byte	0x03, 0x1b
        /*004e*/ 	.short	0x00ff


	//----- nvinfo : EIATTR_MERCURY_ISA_VERSION
	.align		4
        /*0050*/ 	.byte	0x03, 0x5f
        /*0052*/ 	.short	0x0101


	//----- nvinfo : EIATTR_INT_WARP_WIDE_INSTR_OFFSETS
	.align		4
        /*0054*/ 	.byte	0x04, 0x31
        /*0056*/ 	.short	(.L_65 - .L_64)


	//   ....[0]....
.L_64:
        /*0058*/ 	.word	0x00000130


	//   ....[1]....
        /*005c*/ 	.word	0x000001f0


	//----- nvinfo : EIATTR_VRC_CTA_INIT_COUNT
	.align		4
.L_65:
        /*0060*/ 	.byte	0x02, 0x4a
	.zero		1
	.zero		1


	//----- nvinfo : EIATTR_EXIT_INSTR_OFFSETS
	.align		4
        /*0064*/ 	.byte	0x04, 0x1c
        /*0066*/ 	.short	(.L_67 - .L_66)


	//   ....[0]....
.L_66:
        /*0068*/ 	.word	0x00000070


	//   ....[1]....
        /*006c*/ 	.word	0x000001c0


	//   ....[2]....
        /*0070*/ 	.word	0x00000240


	//----- nvinfo : EIATTR_CRS_STACK_SIZE
	.align		4
.L_67:
        /*0074*/ 	.byte	0x04, 0x1e
        /*0076*/ 	.short	(.L_69 - .L_68)
.L_68:
        /*0078*/ 	.word	0x00000000


	//----- nvinfo : EIATTR_CBANK_PARAM_SIZE
	.align		4
.L_69:
        /*007c*/ 	.byte	0x03, 0x19
        /*007e*/ 	.short	0x001c


	//----- nvinfo : EIATTR_PARAM_CBANK
	.align		4
        /*0080*/ 	.byte	0x04, 0x0a
        /*0082*/ 	.short	(.L_71 - .L_70)
	.align		4
.L_70:
        /*0084*/ 	.word	index@(.nv.constant0._Z16histogram_kerneliPiPKii)
        /*0088*/ 	.short	0x0380
        /*008a*/ 	.short	0x001c


	//----- nvinfo : EIATTR_SW_WAR
	.align		4
.L_71:
        /*008c*/ 	.byte	0x04, 0x36
        /*008e*/ 	.short	(.L_73 - .L_72)
.L_72:
        /*0090*/ 	.word	0x00000008
.L_73:


//--------------------- .nv.callgraph             --------------------------
	.section	.nv.callgraph,"",@"SHT_CUDA_CALLGRAPH"
	.align	4
	.sectionentsize	8
	.align		4
        /*0000*/ 	.word	0x00000000
	.align		4
        /*0004*/ 	.word	0xffffffff
	.align		4
        /*0008*/ 	.word	0x00000000
	.align		4
        /*000c*/ 	.word	0xfffffffe
	.align		4
        /*0010*/ 	.word	0x00000000
	.align		4
        /*0014*/ 	.word	0xfffffffd
	.align		4
        /*0018*/ 	.word	0x00000000
	.align		4
        /*001c*/ 	.word	0xfffffffc


//--------------------- .text._Z11move_kerneliPKiPiS1_ii --------------------------
	.section	.text._Z11move_kerneliPKiPiS1_ii,"ax",@progbits
	.align	128
        .global         _Z11move_kerneliPKiPiS1_ii
        .type           _Z11move_kerneliPKiPiS1_ii,@function
        .size           _Z11move_kerneliPKiPiS1_ii,(.L_x_5 - _Z11move_kerneliPKiPiS1_ii)
        .other          _Z11move_kerneliPKiPiS1_ii,@"STO_CUDA_ENTRY STV_DEFAULT"
_Z11move_kerneliPKiPiS1_ii:
.text._Z11move_kerneliPKiPiS1_ii:
[----:B------:R-:W-:Y:S01]  /*0000*/  LDC R1, c[0x0][0x37c] ;  /* 0x0000df00ff017b82 */ /* 0x000fe20000000800 */
[----:B------:R-:W0:Y:S01]  /*0010*/  S2R R9, SR_TID.X ;  /* 0x0000000000097919 */ /* 0x000e220000002100 */
[----:B------:R-:W0:Y:S01]  /*0020*/  LDCU UR4, c[0x0][0x360] ;  /* 0x00006c00ff0477ac */ /* 0x000e220008000800 */
[----:B------:R-:W0:Y:S01]  /*0030*/  S2R R0, SR_CTAID.X ;  /* 0x0000000000007919 */ /* 0x000e220000002500 */
[----:B------:R-:W1:Y:S01]  /*0040*/  LDCU UR5, c[0x0][0x3a4] ;  /* 0x00007480ff0577ac */ /* 0x000e620008000800 */
[----:B0-----:R-:W-:-:S05]  /*0050*/  IMAD R9, R0, UR4, R9 ;  /* 0x0000000400097c24 */ /* 0x001fca000f8e0209 */
[----:B-1----:R-:W-:-:S13]  /*0060*/  ISETP.GE.AND P0, PT, R9, UR5, PT ;  /* 0x0000000509007c0c */ /* 0x002fda000bf06270 */
[----:B------:R-:W-:Y:S05]  /*0070*/  @P0 EXIT ;  /* 0x000000000000094d */ /* 0x000fea0003800000 */
[----:B------:R-:W0:Y:S01]  /*0080*/  LDC.64 R2, c[0x0][0x388] ;  /* 0x0000e200ff027b82 */ /* 0x000e220000000a00 */
[----:B------:R-:W1:Y:S01]  /*0090*/  LDCU.64 UR4, c[0x0][0x358] ;  /* 0x00006b00ff0477ac */ /* 0x000e620008000a00 */
[----:B------:R-:W2:Y:S06]  /*00a0*/  LDCU UR6, c[0x0][0x380] ;  /* 0x00007000ff0677ac */ /* 0x000eac0008000800 */
[----:B------:R-:W3:Y:S08]  /*00b0*/  LDC.64 R4, c[0x0][0x398] ;  /* 0x0000e600ff047b82 */ /* 0x000ef00000000a00 */
[----:B------:R-:W4:Y:S01]  /*00c0*/  LDC.64 R6, c[0x0][0x390] ;  /* 0x0000e400ff067b82 */ /* 0x000f220000000a00 */
[----:B0-----:R-:W-:-:S05]  /*00d0*/  IMAD.WIDE R2, R9, 0x4, R2 ;  /* 0x0000000409027825 */ /* 0x001fca00078e0202 */
[----:B-1----:R-:W2:Y:S01]  /*00e0*/  LDG.E R11, desc[UR4][R2.64] ;  /* 0x00000004020b7981 */ /* 0x002ea2000c1e1900 */
[----:B---3--:R-:W-:-:S06]  /*00f0*/  IMAD.WIDE R4, R9, 0x4, R4 ;  /* 0x0000000409047825 */ /* 0x008fcc00078e0204 */
[----:B------:R-:W3:Y:S01]  /*0100*/  LDG.E R4, desc[UR4][R4.64] ;  /* 0x0000000404047981 */ /* 0x000ee2000c1e1900 */
[----:B--2---:R-:W-:Y:S01]  /*0110*/  SHF.R.U32.HI R0, RZ, UR6, R11 ;  /* 0x00000006ff007c19 */ /* 0x004fe2000801160b */
[----:B------:R-:W0:Y:S03]  /*0120*/  LDCU UR6, c[0x0][0x3a0] ;  /* 0x00007400ff0677ac */ /* 0x000e260008000800 */
[----:B------:R-:W-:-:S04]  /*0130*/  LOP3.LUT R0, R0, 0x1, RZ, 0xc0, !PT ;  /* 0x0000000100007812 */ /* 0x000fc800078ec0ff */
[----:B------:R-:W-:Y:S01]  /*0140*/  ISETP.NE.U32.AND P0, PT, R0, 0x1, PT ;  /* 0x000000010000780c */ /* 0x000fe20003f05070 */
[----:B0-----:R-:W-:-:S12]  /*0150*/  IMAD.U32 R0, RZ, RZ, UR6 ;  /* 0x00000006ff007e24 */ /* 0x001fd8000f8e00ff */
[----:B------:R-:W-:Y:S01]  /*0160*/  @P0 IMAD.MOV.U32 R0, RZ, RZ, RZ ;  /* 0x000000ffff000224 */ /* 0x000fe200078e00ff */
[----:B---3--:R-:W-:-:S04]  /*0170*/  @P0 IADD3 R4, PT, PT, R9, -R4, RZ ;  /* 0x8000000409040210 */ /* 0x008fc80007ffe0ff */
[----:B------:R-:W-:-:S05]  /*0180*/  IADD3 R3, PT, PT, R4, R0, RZ ;  /* 0x0000000004037210 */ /* 0x000fca0007ffe0ff */
[----:B----4-:R-:W-:-:S05]  /*0190*/  IMAD.WIDE R2, R3, 0x4, R6 ;  /* 0x0000000403027825 */ /* 0x010fca00078e0206 */
[----:B------:R-:W-:Y:S01]  /*01a0*/  STG.E desc[UR4][R2.64], R11 ;  /* 0x0000000b02007986 */ /* 0x000fe2000c101904 */
[----:B------:R-:W-:Y:S05]  /*01b0*/  EXIT ;  /* 0x000000000000794d */ /* 0x000fea0003800000 */
.L_x_0:
[----:B------:R-:W-:-:S00]  /*01c0*/  BRA `(.L_x_0) ;  /* 0xfffffffc00fc7947 */ /* 0x000fc0000383ffff */
[----:B------:R-:W-:-:S00]  /*01d0*/  NOP ;  /* 0x0000000000007918 */ /* 0x000fc00000000000 */
        /* <DEDUP_REMOVED lines=10> */
.L_x_5:


//--------------------- .text._Z21exclusive_scan_kerneliPKiPii --------------------------
	.section	.text._Z21exclusive_scan_kerneliPKiPii,"ax",@progbits
	.align	128
        .global         _Z21exclusive_scan_kerneliPKiPii
        .type           _Z21exclusive_scan_kerneliPKiPii,@function
        .size           _Z21exclusive_scan_kerneliPKiPii,(.L_x_6 - _Z21exclusive_scan_kerneliPKiPii)
        .other          _Z21exclusive_scan_kerneliPKiPii,@"STO_CUDA_ENTRY STV_DEFAULT"
_Z21exclusive_scan_kerneliPKiPii:
.text._Z21exclusive_scan_kerneliPKiPii:
[----:B------:R-:W-:Y:S01]  /*0000*/  LDC R1, c[0x0][0x37c] ;  /* 0x0000df00ff017b82 */ /* 0x000fe20000000800 */
[----:B------:R-:W0:Y:S07]  /*0010*/  S2R R7, SR_TID.X ;  /* 0x0000000000077919 */ /* 0x000e2e0000002100 */
[----:B------:R-:W1:Y:S01]  /*0020*/  LDC R6, c[0x0][0x398] ;  /* 0x0000e600ff067b82 */ /* 0x000e620000000800 */
[----:B------:R-:W0:Y:S01]  /*0030*/  LDCU UR4, c[0x0][0x360] ;  /* 0x00006c00ff0477ac */ /* 0x000e220008000800 */
[----:B------:R-:W0:Y:S02]  /*0040*/  S2R R0, SR_CTAID.X ;  /* 0x0000000000007919 */ /* 0x000e240000002500 */
[----:B0-----:R-:W-:-:S05]  /*0050*/  IMAD R7, R0, UR4, R7 ;  /* 0x0000000400077c24 */ /* 0x001fca000f8e0207 */
[----:B-1----:R-:W-:-:S13]  /*0060*/  ISETP.GE.AND P0, PT, R7, R6, PT ;  /* 0x000000060700720c */ /* 0x002fda0003f06270 */
[----:B------:R-:W-:Y:S05]  /*0070*/  @P0 EXIT ;  /* 0x000000000000094d */ /* 0x000fea0003800000 */
[----:B------:R-:W-:Y:S01]  /*0080*/  ISETP.GE.AND P0, PT, R7, 0x1, PT ;  /* 0x000000010700780c */ /* 0x000fe20003f06270 */
[----:B------:R-:W0:-:S12]  /*0090*/  LDCU.64 UR6, c[0x0][0x358] ;  /* 0x00006b00ff0677ac */ /* 0x000e180008000a00 */
[----:B------:R-:W1:Y:S01]  /*00a0*/  @P0 LDC.64 R2, c[0x0][0x388] ;  /* 0x0000e200ff020b82 */ /* 0x000e620000000a00 */
[----:B------:R-:W-:-:S07]  /*00b0*/  @P0 VIADD R5, R7, 0xffffffff ;  /* 0xffffffff07050836 */ /* 0x000fce0000000000 */
[----:B------:R-:W2:Y:S01]  /*00c0*/  @P0 LDC R11, c[0x0][0x380] ;  /* 0x0000e000ff0b0b82 */ /* 0x000ea20000000800 */
[----:B-1----:R-:W-:-:S07]  /*00d0*/  @P0 IMAD.WIDE.U32 R2, R5, 0x4, R2 ;  /* 0x0000000405020825 */ /* 0x002fce00078e0002 */
[----:B------:R-:W1:Y:S01]  /*00e0*/  LDC.64 R4, c[0x0][0x390] ;  /* 0x0000e400ff047b82 */ /* 0x000e620000000a00 */
[----:B0-----:R-:W2:Y:S01]  /*00f0*/  @P0 LDG.E R2, desc[UR6][R2.64] ;  /* 0x0000000602020981 */ /* 0x001ea2000c1e1900 */
[----:B------:R-:W-:Y:S01]  /*0100*/  IMAD.MOV.U32 R9, RZ, RZ, RZ ;  /* 0x000000ffff097224 */ /* 0x000fe200078e00ff */
[----:B------:R-:W-:Y:S01]  /*0110*/  ISETP.GE.AND P1, PT, R6, 0x1, PT ;  /* 0x000000010600780c */ /* 0x000fe20003f26270 */
[----:B-1----:R-:W-:Y:S01]  /*0120*/  IMAD.WIDE R4, R7, 0x4, R4 ;  /* 0x0000000407047825 */ /* 0x002fe200078e0204 */
[----:B--2---:R-:W-:-:S04]  /*0130*/  @P0 SHF.R.U32.HI R0, RZ, R11, R2 ;  /* 0x0000000bff000219 */ /* 0x004fc80000011602 */
[----:B------:R-:W-:-:S05]  /*0140*/  @P0 LOP3.LUT R9, R0, 0x1, RZ, 0xc0, !PT ;  /* 0x0000000100090812 */ /* 0x000fca00078ec0ff */
[----:B------:R0:W-:Y:S01]  /*0150*/  STG.E desc[UR6][R4.64], R9 ;  /* 0x0000000904007986 */ /* 0x0001e2000c101906 */
[----:B------:R-:W-:Y:S06]  /*0160*/  BAR.SYNC.DEFER_BLOCKING 0x0 ;  /* 0x0000000000007b1d */ /* 0x000fec0000010000 */
[----:B------:R-:W-:Y:S05]  /*0170*/  @!P1 EXIT ;  /* 0x000000000000994d */ /* 0x000fea0003800000 */
[----:B------:R-:W1:Y:S01]  /*0180*/  LDCU UR5, c[0x0][0x398] ;  /* 0x00007300ff0577ac */ /* 0x000e620008000800 */
[----:B------:R-:W-:-:S05]  /*0190*/  UMOV UR4, 0x1 ;  /* 0x0000000100047882 */ /* 0x000fca0000000000 */
.L_x_1:
[----:B------:R-:W-:-:S13]  /*01a0*/  ISETP.GE.AND P0, PT, R7, UR4, PT ;  /* 0x0000000407007c0c */ /* 0x000fda000bf06270 */
[----:B--2---:R-:W2:Y:S01]  /*01b0*/  @P0 LDC.64 R2, c[0x0][0x390] ;  /* 0x0000e400ff020b82 */ /* 0x004ea20000000a00 */
[----:B------:R-:W-:-:S05]  /*01c0*/  @P0 IADD3 R11, PT, PT, R7, -UR4, RZ ;  /* 0x80000004070b0c10 */ /* 0x000fca000fffe0ff */
[----:B--2---:R-:W-:-:S05]  /*01d0*/  @P0 IMAD.WIDE R2, R11, 0x4, R2 ;  /* 0x000000040b020825 */ /* 0x004fca00078e0202 */
[----:B0-----:R-:W2:Y:S01]  /*01e0*/  @P0 LDG.E R9, desc[UR6][R2.64] ;  /* 0x0000000602090981 */ /* 0x001ea2000c1e1900 */
[----:B------:R-:W-:Y:S06]  /*01f0*/  BAR.SYNC.DEFER_BLOCKING 0x0 ;  /* 0x0000000000007b1d */ /* 0x000fec0000010000 */
[----:B------:R-:W2:Y:S01]  /*0200*/  @P0 LDG.E R0, desc[UR6][R4.64] ;  /* 0x0000000604000981 */ /* 0x000ea2000c1e1900 */
[----:B------:R-:W-:-:S04]  /*0210*/  USHF.L.U32 UR4, UR4, 0x1, URZ ;  /* 0x0000000104047899 */ /* 0x000fc800080006ff */
[----:B-1----:R-:W-:Y:S01]  /*0220*/  UISETP.GT.AND UP0, UPT, UR4, UR5, UPT ;  /* 0x000000050400728c */ /* 0x002fe2000bf04270 */
[----:B--2---:R-:W-:-:S05]  /*0230*/  @P0 IMAD.IADD R11, R9, 0x1, R0 ;  /* 0x00000001090b0824 */ /* 0x004fca00078e0200 */
[----:B------:R2:W-:Y:S01]  /*0240*/  @P0 STG.E desc[UR6][R4.64], R11 ;  /* 0x0000000b04000986 */ /* 0x0005e2000c101906 */
[----:B------:R-:W-:Y:S06]  /*0250*/  BAR.SYNC.DEFER_BLOCKING 0x0 ;  /* 0x0000000000007b1d */ /* 0x000fec0000010000 */
[----:B------:R-:W-:Y:S05]  /*0260*/  BRA.U !UP0, `(.L_x_1) ;  /* 0xfffffffd08cc7547 */ /* 0x000fea000b83ffff */
[----:B------:R-:W-:Y:S05]  /*0270*/  EXIT ;  /* 0x000000000000794d */ /* 0x000fea0003800000 */
.L_x_2:
        /* <DEDUP_REMOVED lines=16> */
.L_x_6:


//--------------------- .text._Z16histogram_kerneliPiPKii --------------------------
	.section	.text._Z16histogram_kerneliPiPKii,"ax",@progbits
	.align	128
        .global         _Z16histogram_kerneliPiPKii
        .type           _Z16histogram_kerneliPiPKii,@function
        .size           _Z16histogram_kerneliPiPKii,(.L_x_7 - _Z16histogram_kerneliPiPKii)
        .other          _Z16histogram_kerneliPiPKii,@"STO_CUDA_ENTRY STV_DEFAULT"
_Z16histogram_kerneliPiPKii:
.text._Z16histogram_kerneliPiPKii:
        /* <DEDUP_REMOVED lines=10> */
[----:B------:R-:W2:Y:S01]  /*00a0*/  LDCU UR4, c[0x0][0x380] ;  /* 0x00007000ff0477ac */ /* 0x000ea20008000800 */
[----:B0-----:R-:W-:-:S06]  /*00b0*/  IMAD.WIDE R2, R5, 0x4, R2 ;  /* 0x0000000405027825 */ /* 0x001fcc00078e0202 */
[----:B-1----:R-:W2:Y:S02]  /*00c0*/  LDG.E R2, desc[UR6][R2.64] ;  /* 0x0000000602027981 */ /* 0x002ea4000c1e1900 */
[----:B--2---:R-:W-:-:S04]  /*00d0*/  SHF.R.U32.HI R0, RZ, UR4, R2 ;  /* 0x00000004ff007c19 */ /* 0x004fc80008011602 */
[----:B------:R-:W-:-:S04]  /*00e0*/  LOP3.LUT R0, R0, 0x1, RZ, 0xc0, !PT ;  /* 0x0000000100007812 */ /* 0x000fc800078ec0ff */
[----:B------:R-:W-:-:S13]  /*00f0*/  ISETP.NE.U32.AND P0, PT, R0, 0x1, PT ;  /* 0x000000010000780c */ /* 0x000fda0003f05070 */
[----:B------:R-:W-:Y:S05]  /*0100*/  @P0 BRA `(.L_x_3) ;  /* 0x0000000000300947 */ /* 0x000fea0003800000 */
[----:B------:R-:W0:Y:S01]  /*0110*/  S2R R0, SR_LANEID ;  /* 0x0000000000007919 */ /* 0x000e220000000000 */
[----:B------:R-:W1:Y:S01]  /*0120*/  LDCU.64 UR4, c[0x0][0x388] ;  /* 0x00007100ff0477ac */ /* 0x000e620008000a00 */
[----:B------:R-:W-:Y:S02]  /*0130*/  VOTEU.ANY UR8, UPT, PT ;  /* 0x0000000000087886 */ /* 0x000fe400038e0100 */
[----:B------:R-:W-:Y:S02]  /*0140*/  UFLO.U32 UR9, UR8 ;  /* 0x00000008000972bd */ /* 0x000fe400080e0000 */
[----:B------:R-:W2:Y:S01]  /*0150*/  POPC R5, UR8 ;  /* 0x0000000800057d09 */ /* 0x000ea20008000000 */
[----:B-1----:R-:W-:-:S04]  /*0160*/  UIADD3 UR4, UP0, UPT, UR4, 0x4, URZ ;  /* 0x0000000404047890 */ /* 0x002fc8000ff1e0ff */
[----:B------:R-:W-:Y:S02]  /*0170*/  UIADD3.X UR5, UPT, UPT, URZ, UR5, URZ, UP0, !UPT ;  /* 0x00000005ff057290 */ /* 0x000fe400087fe4ff */
[----:B------:R-:W-:-:S04]  /*0180*/  IMAD.U32 R2, RZ, RZ, UR4 ;  /* 0x00000004ff027e24 */ /* 0x000fc8000f8e00ff */
[----:B------:R-:W-:Y:S01]  /*0190*/  IMAD.U32 R3, RZ, RZ, UR5 ;  /* 0x00000005ff037e24 */ /* 0x000fe2000f8e00ff */
[----:B0-----:R-:W-:-:S13]  /*01a0*/  ISETP.EQ.U32.AND P0, PT, R0, UR9, PT ;  /* 0x0000000900007c0c */ /* 0x001fda000bf02070 */
[----:B--2---:R-:W-:Y:S01]  /*01b0*/  @P0 REDG.E.ADD.STRONG.GPU desc[UR6][R2.64], R5 ;  /* 0x000000050200098e */ /* 0x004fe2000c12e106 */
[----:B------:R-:W-:Y:S05]  /*01c0*/  EXIT ;  /* 0x000000000000794d */ /* 0x000fea0003800000 */
.L_x_3:
[----:B------:R-:W0:Y:S01]  /*01d0*/  S2R R0, SR_LANEID ;  /* 0x0000000000007919 */ /* 0x000e220000000000 */
[----:B------:R-:W1:Y:S01]  /*01e0*/  LDC.64 R2, c[0x0][0x388] ;  /* 0x0000e200ff027b82 */ /* 0x000e620000000a00 */
[----:B------:R-:W-:Y:S02]  /*01f0*/  VOTEU.ANY UR4, UPT, PT ;  /* 0x0000000000047886 */ /* 0x000fe400038e0100 */
[----:B------:R-:W-:Y:S02]  /*0200*/  UFLO.U32 UR5, UR4 ;  /* 0x00000004000572bd */ /* 0x000fe400080e0000 */
[----:B------:R-:W1:Y:S04]  /*0210*/  POPC R5, UR4 ;  /* 0x0000000400057d09 */ /* 0x000e680008000000 */
[----:B0-----:R-:W-:-:S13]  /*0220*/  ISETP.EQ.U32.AND P0, PT, R0, UR5, PT ;  /* 0x0000000500007c0c */ /* 0x001fda000bf02070 */
[----:B-1----:R-:W-:Y:S01]  /*0230*/  @P0 REDG.E.ADD.STRONG.GPU desc[UR6][R2.64], R5 ;  /* 0x000000050200098e */ /* 0x002fe2000c12e106 */
[----:B------:R-:W-:Y:S05]  /*0240*/  EXIT ;  /* 0x000000000000794d */ /* 0x000fea0003800000 */
.L_x_4:
        /* <DEDUP_REMOVED lines=11> */
.L_x_7:


//--------------------- .nv.shared.reserved.0     --------------------------
	.section	.nv.shared.reserved.0,"aw",@nobits
	.weak		__nv_reservedSMEM_offset_0_alias
	.size		__nv_reservedSMEM_offset_0_alias, 0, 64
	.other		__nv_reservedSMEM_offset_0_alias,@"STO_CUDA_RESERVED_SHARED STV_DEFAULT"
__nv_reservedSMEM_offset_0_alias:
	.zero		0
	.zero		64


//--------------------- .nv.constant0._Z11move_kerneliPKiPiS1_ii --------------------------
	.section	.nv.constant0._Z11move_kerneliPKiPiS1_ii,"a",@progbits
	.sectionflags	@""
	.align	4
.nv.constant0._Z11move_kerneliPKiPiS1_ii:
	.zero		936


//--------------------- .nv.constant0._Z21exclusive_scan_kerneliPKiPii --------------------------
	.section	.nv.constant0._Z21exclusive_scan_kerneliPKiPii,"a",@progbits
	.sectionflags	@""
	.align	4
.nv.constant0._Z21exclusive_scan_kerneliPKiPii:
	.zero		924


//--------------------- .nv.constant0._Z16histogram_kerneliPiPKii --------------------------
	.section	.nv.constant0._Z16histogram_kerneliPiPKii,"a",@progbits
	.sectionflags	@""
	.align	4
.nv.constant0._Z16histogram_kerneliPiPKii:
	.zero		924


//--------------------- SYMBOLS --------------------------

	.type		.nv.reservedSmem.offset0,@object
	.size		.nv.reservedSmem.offset0,0x4
